//
// Generated by NVIDIA NVVM Compiler
//
// Compiler Build ID: CL-36424714
// Cuda compilation tools, release 13.0, V13.0.88
// Based on NVVM 20.0.0
//

.version 9.0
.target sm_100
.address_size 64

	// .globl	_Z15naiveGemmKerneliiiPKfS0_Pf

.visible .entry _Z15naiveGemmKerneliiiPKfS0_Pf(
	.param .u32 _Z15naiveGemmKerneliiiPKfS0_Pf_param_0,
	.param .u32 _Z15naiveGemmKerneliiiPKfS0_Pf_param_1,
	.param .u32 _Z15naiveGemmKerneliiiPKfS0_Pf_param_2,
	.param .u64 .ptr .align 1 _Z15naiveGemmKerneliiiPKfS0_Pf_param_3,
	.param .u64 .ptr .align 1 _Z15naiveGemmKerneliiiPKfS0_Pf_param_4,
	.param .u64 .ptr .align 1 _Z15naiveGemmKerneliiiPKfS0_Pf_param_5
)
{
	.reg .pred 	%p<13>;
	.reg .b32 	%r<94>;
	.reg .b32 	%f<68>;
	.reg .b64 	%rd<69>;

	ld.param.u32 	%r46, [_Z15naiveGemmKerneliiiPKfS0_Pf_param_0];
	ld.param.u32 	%r47, [_Z15naiveGemmKerneliiiPKfS0_Pf_param_1];
	ld.param.u32 	%r45, [_Z15naiveGemmKerneliiiPKfS0_Pf_param_2];
	ld.param.u64 	%rd4, [_Z15naiveGemmKerneliiiPKfS0_Pf_param_3];
	ld.param.u64 	%rd5, [_Z15naiveGemmKerneliiiPKfS0_Pf_param_4];
	ld.param.u64 	%rd3, [_Z15naiveGemmKerneliiiPKfS0_Pf_param_5];
	cvta.to.global.u64 	%rd1, %rd5;
	cvta.to.global.u64 	%rd2, %rd4;
	mov.u32 	%r48, %ctaid.x;
	mov.u32 	%r49, %ntid.x;
	mov.u32 	%r50, %tid.x;
	mad.lo.s32 	%r1, %r48, %r49, %r50;
	mov.u32 	%r51, %ctaid.y;
	mov.u32 	%r52, %ntid.y;
	mul.lo.s32 	%r2, %r51, %r52;
	mov.u32 	%r3, %tid.y;
	add.s32 	%r53, %r2, %r3;
	setp.ge.u32 	%p1, %r1, %r46;
	setp.ge.u32 	%p2, %r53, %r47;
	or.pred  	%p3, %p1, %p2;
	@%p3 bra 	$L__BB0_14;
	setp.lt.s32 	%p4, %r45, 1;
	mov.f32 	%f67, 0f00000000;
	@%p4 bra 	$L__BB0_13;
	mul.lo.s32 	%r5, %r45, %r1;
	and.b32  	%r6, %r45, 7;
	setp.lt.u32 	%p5, %r45, 8;
	mov.f32 	%f67, 0f00000000;
	mov.b32 	%r92, 0;
	@%p5 bra 	$L__BB0_5;
	and.b32  	%r92, %r45, 2147483640;
	neg.s32 	%r90, %r92;
	add.s32 	%r55, %r3, %r47;
	add.s32 	%r89, %r55, %r2;
	shl.b32 	%r10, %r47, 3;
	shl.b32 	%r56, %r47, 1;
	add.s32 	%r88, %r53, %r56;
	mad.lo.s32 	%r87, %r47, 3, %r53;
	shl.b32 	%r57, %r47, 2;
	add.s32 	%r86, %r53, %r57;
	mad.lo.s32 	%r85, %r47, 5, %r53;
	mad.lo.s32 	%r84, %r47, 6, %r53;
	mad.lo.s32 	%r83, %r47, 7, %r53;
	add.s32 	%r81, %r5, 3;
	mov.f32 	%f67, 0f00000000;
	mov.u32 	%r82, %r53;
$L__BB0_4:
	.pragma "nounroll";
	add.s32 	%r58, %r81, -3;
	mul.wide.u32 	%rd6, %r58, 4;
	add.s64 	%rd7, %rd2, %rd6;
	ld.global.f32 	%f17, [%rd7];
	mul.wide.u32 	%rd8, %r82, 4;
	add.s64 	%rd9, %rd1, %rd8;
	ld.global.f32 	%f18, [%rd9];
	fma.rn.f32 	%f19, %f17, %f18, %f67;
	add.s32 	%r59, %r81, -2;
	mul.wide.u32 	%rd10, %r59, 4;
	add.s64 	%rd11, %rd2, %rd10;
	ld.global.f32 	%f20, [%rd11];
	mul.wide.u32 	%rd12, %r89, 4;
	add.s64 	%rd13, %rd1, %rd12;
	ld.global.f32 	%f21, [%rd13];
	fma.rn.f32 	%f22, %f20, %f21, %f19;
	add.s32 	%r60, %r81, -1;
	mul.wide.u32 	%rd14, %r60, 4;
	add.s64 	%rd15, %rd2, %rd14;
	ld.global.f32 	%f23, [%rd15];
	mul.wide.u32 	%rd16, %r88, 4;
	add.s64 	%rd17, %rd1, %rd16;
	ld.global.f32 	%f24, [%rd17];
	fma.rn.f32 	%f25, %f23, %f24, %f22;
	add.s32 	%r61, %r81, 4;
	mul.wide.u32 	%rd18, %r81, 4;
	add.s64 	%rd19, %rd2, %rd18;
	ld.global.f32 	%f26, [%rd19];
	mul.wide.u32 	%rd20, %r87, 4;
	add.s64 	%rd21, %rd1, %rd20;
	ld.global.f32 	%f27, [%rd21];
	fma.rn.f32 	%f28, %f26, %f27, %f25;
	add.s32 	%r62, %r81, 1;
	mul.wide.u32 	%rd22, %r62, 4;
	add.s64 	%rd23, %rd2, %rd22;
	ld.global.f32 	%f29, [%rd23];
	mul.wide.u32 	%rd24, %r86, 4;
	add.s64 	%rd25, %rd1, %rd24;
	ld.global.f32 	%f30, [%rd25];
	fma.rn.f32 	%f31, %f29, %f30, %f28;
	add.s32 	%r63, %r81, 2;
	mul.wide.u32 	%rd26, %r63, 4;
	add.s64 	%rd27, %rd2, %rd26;
	ld.global.f32 	%f32, [%rd27];
	mul.wide.u32 	%rd28, %r85, 4;
	add.s64 	%rd29, %rd1, %rd28;
	ld.global.f32 	%f33, [%rd29];
	fma.rn.f32 	%f34, %f32, %f33, %f31;
	add.s32 	%r64, %r81, 3;
	mul.wide.u32 	%rd30, %r64, 4;
	add.s64 	%rd31, %rd2, %rd30;
	ld.global.f32 	%f35, [%rd31];
	mul.wide.u32 	%rd32, %r84, 4;
	add.s64 	%rd33, %rd1, %rd32;
	ld.global.f32 	%f36, [%rd33];
	fma.rn.f32 	%f37, %f35, %f36, %f34;
	mul.wide.u32 	%rd34, %r61, 4;
	add.s64 	%rd35, %rd2, %rd34;
	ld.global.f32 	%f38, [%rd35];
	mul.wide.u32 	%rd36, %r83, 4;
	add.s64 	%rd37, %rd1, %rd36;
	ld.global.f32 	%f39, [%rd37];
	fma.rn.f32 	%f67, %f38, %f39, %f37;
	add.s32 	%r90, %r90, 8;
	add.s32 	%r89, %r89, %r10;
	add.s32 	%r88, %r88, %r10;
	add.s32 	%r87, %r87, %r10;
	add.s32 	%r86, %r86, %r10;
	add.s32 	%r85, %r85, %r10;
	add.s32 	%r84, %r84, %r10;
	add.s32 	%r83, %r83, %r10;
	add.s32 	%r82, %r82, %r10;
	add.s32 	%r81, %r81, 8;
	setp.ne.s32 	%p6, %r90, 0;
	@%p6 bra 	$L__BB0_4;
$L__BB0_5:
	setp.eq.s32 	%p7, %r6, 0;
	@%p7 bra 	$L__BB0_13;
	and.b32  	%r39, %r45, 3;
	setp.lt.u32 	%p8, %r6, 4;
	@%p8 bra 	$L__BB0_8;
	add.s32 	%r65, %r92, %r5;
	mul.wide.u32 	%rd38, %r65, 4;
	add.s64 	%rd39, %rd2, %rd38;
	ld.global.f32 	%f41, [%rd39];
	mad.lo.s32 	%r66, %r92, %r47, %r53;
	mul.wide.u32 	%rd40, %r66, 4;
	add.s64 	%rd41, %rd1, %rd40;
	ld.global.f32 	%f42, [%rd41];
	fma.rn.f32 	%f43, %f41, %f42, %f67;
	add.s32 	%r67, %r65, 1;
	mul.wide.u32 	%rd42, %r67, 4;
	add.s64 	%rd43, %rd2, %rd42;
	ld.global.f32 	%f44, [%rd43];
	add.s32 	%r68, %r66, %r47;
	mul.wide.u32 	%rd44, %r68, 4;
	add.s64 	%rd45, %rd1, %rd44;
	ld.global.f32 	%f45, [%rd45];
	fma.rn.f32 	%f46, %f44, %f45, %f43;
	add.s32 	%r69, %r65, 2;
	mul.wide.u32 	%rd46, %r69, 4;
	add.s64 	%rd47, %rd2, %rd46;
	ld.global.f32 	%f47, [%rd47];
	add.s32 	%r70, %r68, %r47;
	mul.wide.u32 	%rd48, %r70, 4;
	add.s64 	%rd49, %rd1, %rd48;
	ld.global.f32 	%f48, [%rd49];
	fma.rn.f32 	%f49, %f47, %f48, %f46;
	add.s32 	%r71, %r65, 3;
	mul.wide.u32 	%rd50, %r71, 4;
	add.s64 	%rd51, %rd2, %rd50;
	ld.global.f32 	%f50, [%rd51];
	add.s32 	%r72, %r70, %r47;
	mul.wide.u32 	%rd52, %r72, 4;
	add.s64 	%rd53, %rd1, %rd52;
	ld.global.f32 	%f51, [%rd53];
	fma.rn.f32 	%f67, %f50, %f51, %f49;
	add.s32 	%r92, %r92, 4;
$L__BB0_8:
	setp.eq.s32 	%p9, %r39, 0;
	@%p9 bra 	$L__BB0_13;
	setp.eq.s32 	%p10, %r39, 1;
	@%p10 bra 	$L__BB0_11;
	add.s32 	%r73, %r92, %r5;
	mul.wide.u32 	%rd54, %r73, 4;
	add.s64 	%rd55, %rd2, %rd54;
	ld.global.f32 	%f53, [%rd55];
	mad.lo.s32 	%r74, %r92, %r47, %r53;
	mul.wide.u32 	%rd56, %r74, 4;
	add.s64 	%rd57, %rd1, %rd56;
	ld.global.f32 	%f54, [%rd57];
	fma.rn.f32 	%f55, %f53, %f54, %f67;
	add.s32 	%r75, %r73, 1;
	mul.wide.u32 	%rd58, %r75, 4;
	add.s64 	%rd59, %rd2, %rd58;
	ld.global.f32 	%f56, [%rd59];
	add.s32 	%r76, %r74, %r47;
	mul.wide.u32 	%rd60, %r76, 4;
	add.s64 	%rd61, %rd1, %rd60;
	ld.global.f32 	%f57, [%rd61];
	fma.rn.f32 	%f67, %f56, %f57, %f55;
	add.s32 	%r92, %r92, 2;
$L__BB0_11:
	and.b32  	%r77, %r45, 1;
	setp.eq.b32 	%p11, %r77, 1;
	not.pred 	%p12, %p11;
	@%p12 bra 	$L__BB0_13;
	add.s32 	%r78, %r92, %r5;
	mul.wide.u32 	%rd62, %r78, 4;
	add.s64 	%rd63, %rd2, %rd62;
	ld.global.f32 	%f58, [%rd63];
	mad.lo.s32 	%r79, %r92, %r47, %r53;
	mul.wide.u32 	%rd64, %r79, 4;
	add.s64 	%rd65, %rd1, %rd64;
	ld.global.f32 	%f59, [%rd65];
	fma.rn.f32 	%f67, %f58, %f59, %f67;
$L__BB0_13:
	mad.lo.s32 	%r80, %r47, %r1, %r53;
	cvta.to.global.u64 	%rd66, %rd3;
	mul.wide.u32 	%rd67, %r80, 4;
	add.s64 	%rd68, %rd66, %rd67;
	st.global.f32 	[%rd68], %f67;
$L__BB0_14:
	ret;

}


// ===== COMPILED SASS (sm_100) =====

	.target	sm_100

	.elftype	@"ET_EXEC"


//--------------------- .note.nv.tkinfo           --------------------------
	.section	.note.nv.tkinfo,"",@"SHT_NOTE"
	.sectionflags	@"SHF_NOTE_NV_TKINFO"
	.tkinfo
        /*0018*/ 	.word	0x00000002
        /*0030*/ 	.string	""
        /*0030*/ 	.string	"ptxas"
        /*0030*/ 	.string	"Cuda compilation tools, release 13.0, V13.0.88"
        /*0030*/ 	.string	"Build cuda_13.0.r13.0/compiler.36424714_0"
        /*0030*/ 	.string	"-arch sm_100 -m 64 "



//--------------------- .note.nv.cuinfo           --------------------------
	.section	.note.nv.cuinfo,"",@"SHT_NOTE"
	.sectionflags	@"SHF_NOTE_NV_CUINFO"
        /*0018*/ 	.short	0x0002
        /*001a*/ 	.short	0x0064
        /*001c*/ 	.short	0x0082
	.zero		2


//--------------------- .nv.info                  --------------------------
	.section	.nv.info,"",@"SHT_CUDA_INFO"
	.align	4


	//----- nvinfo : EIATTR_REGCOUNT
	.align		4
        /*0000*/ 	.byte	0x04, 0x2f
        /*0002*/ 	.short	(.L_1 - .L_0)
	.align		4
.L_0:
        /*0004*/ 	.word	index@(_Z15naiveGemmKerneliiiPKfS0_Pf)
        /*0008*/ 	.word	0x00000020


	//----- nvinfo : EIATTR_FRAME_SIZE
	.align		4
.L_1:
        /*000c*/ 	.byte	0x04, 0x11
        /*000e*/ 	.short	(.L_3 - .L_2)
	.align		4
.L_2:
        /*0010*/ 	.word	index@(_Z15naiveGemmKerneliiiPKfS0_Pf)
        /*0014*/ 	.word	0x00000000


	//----- nvinfo : EIATTR_MIN_STACK_SIZE
	.align		4
.L_3:
        /*0018*/ 	.byte	0x04, 0x12
        /*001a*/ 	.short	(.L_5 - .L_4)
	.align		4
.L_4:
        /*001c*/ 	.word	index@(_Z15naiveGemmKerneliiiPKfS0_Pf)
        /*0020*/ 	.word	0x00000000
.L_5:


//--------------------- .nv.compat                --------------------------
	.section	.nv.compat,"",@"SHT_CUDA_COMPAT_INFO"
	.align	4
        /*0000*/ 	.byte	0x02, 0x09, 0x00, 0x00, 0x02, 0x02, 0x01, 0x00, 0x02, 0x05, 0x05, 0x00, 0x03, 0x07, 0x01, 0x01
        /*0010*/ 	.byte	0x02, 0x03, 0x00, 0x00, 0x02, 0x06, 0x01, 0x00, 0x04, 0x0b, 0x08, 0x00, 0x09, 0x00, 0x00, 0x00
        /*0020*/ 	.byte	0x00, 0x00, 0x00, 0x00


//--------------------- .nv.info._Z15naiveGemmKerneliiiPKfS0_Pf --------------------------
	.section	.nv.info._Z15naiveGemmKerneliiiPKfS0_Pf,"",@"SHT_CUDA_INFO"
	.sectionflags	@""
	.align	4


	//----- nvinfo : EIATTR_CUDA_API_VERSION
	.align		4
        /*0000*/ 	.byte	0x04, 0x37
        /*0002*/ 	.short	(.L_7 - .L_6)
.L_6:
        /*0004*/ 	.word	0x00000082


	//----- nvinfo : EIATTR_KPARAM_INFO
	.align		4
.L_7:
        /*0008*/ 	.byte	0x04, 0x17
        /*000a*/ 	.short	(.L_9 - .L_8)
.L_8:
        /*000c*/ 	.word	0x00000000
        /*0010*/ 	.short	0x0005
        /*0012*/ 	.short	0x0020
        /*0014*/ 	.byte	0x00, 0xf5, 0x21, 0x00


	//----- nvinfo : EIATTR_KPARAM_INFO
	.align		4
.L_9:
        /*0018*/ 	.byte	0x04, 0x17
        /*001a*/ 	.short	(.L_11 - .L_10)
.L_10:
        /*001c*/ 	.word	0x00000000
        /*0020*/ 	.short	0x0004
        /*0022*/ 	.short	0x0018
        /*0024*/ 	.byte	0x00, 0xf5, 0x21, 0x00


	//----- nvinfo : EIATTR_KPARAM_INFO
	.align		4
.L_11:
        /*0028*/ 	.byte	0x04, 0x17
        /*002a*/ 	.short	(.L_13 - .L_12)
.L_12:
        /*002c*/ 	.word	0x00000000
        /*0030*/ 	.short	0x0003
        /*0032*/ 	.short	0x0010
        /*0034*/ 	.byte	0x00, 0xf5, 0x21, 0x00


	//----- nvinfo : EIATTR_KPARAM_INFO
	.align		4
.L_13:
        /*0038*/ 	.byte	0x04, 0x17
        /*003a*/ 	.short	(.L_15 - .L_14)
.L_14:
        /*003c*/ 	.word	0x00000000
        /*0040*/ 	.short	0x0002
        /*0042*/ 	.short	0x0008
        /*0044*/ 	.byte	0x00, 0xf0, 0x11, 0x00


	//----- nvinfo : EIATTR_KPARAM_INFO
	.align		4
.L_15:
        /*0048*/ 	.byte	0x04, 0x17
        /*004a*/ 	.short	(.L_17 - .L_16)
.L_16:
        /*004c*/ 	.word	0x00000000
        /*0050*/ 	.short	0x0001
        /*0052*/ 	.short	0x0004
        /*0054*/ 	.byte	0x00, 0xf0, 0x11, 0x00


	//----- nvinfo : EIATTR_KPARAM_INFO
	.align		4
.L_17:
        /*0058*/ 	.byte	0x04, 0x17
        /*005a*/ 	.short	(.L_19 - .L_18)
.L_18:
        /*005c*/ 	.word	0x00000000
        /*0060*/ 	.short	0x0000
        /*0062*/ 	.short	0x0000
        /*0064*/ 	.byte	0x00, 0xf0, 0x11, 0x00


	//----- nvinfo : EIATTR_SPARSE_MMA_MASK
	.align		4
.L_19:
        /*0068*/ 	.byte	0x03, 0x50
        /*006a*/ 	.short	0x0000


	//----- nvinfo : EIATTR_MAXREG_COUNT
	.align		4
        /*006c*/ 	.byte	0x03, 0x1b
        /*006e*/ 	.short	0x00ff


	//----- nvinfo : EIATTR_MERCURY_ISA_VERSION
	.align		4
        /*0070*/ 	.byte	0x03, 0x5f
        /*0072*/ 	.short	0x0101


	//----- nvinfo : EIATTR_VRC_CTA_INIT_COUNT
	.align		4
        /*0074*/ 	.byte	0x02, 0x4a
	.zero		1
	.zero		1


	//----- nvinfo : EIATTR_EXIT_INSTR_OFFSETS
	.align		4
        /*0078*/ 	.byte	0x04, 0x1c
        /*007a*/ 	.short	(.L_21 - .L_20)


	//   ....[0]....
.L_20:
        /*007c*/ 	.word	0x000000d0


	//   ....[1]....
        /*0080*/ 	.word	0x00000a80


	//----- nvinfo : EIATTR_CBANK_PARAM_SIZE
	.align		4
.L_21:
        /*0084*/ 	.byte	0x03, 0x19
        /*0086*/ 	.short	0x0028


	//----- nvinfo : EIATTR_PARAM_CBANK
	.align		4
        /*0088*/ 	.byte	0x04, 0x0a
        /*008a*/ 	.short	(.L_23 - .L_22)
	.align		4
.L_22:
        /*008c*/ 	.word	index@(.nv.constant0._Z15naiveGemmKerneliiiPKfS0_Pf)
        /*0090*/ 	.short	0x0380
        /*0092*/ 	.short	0x0028


	//----- nvinfo : EIATTR_SW_WAR
	.align		4
.L_23:
        /*0094*/ 	.byte	0x04, 0x36
        /*0096*/ 	.short	(.L_25 - .L_24)
.L_24:
        /*0098*/ 	.word	0x00000008
.L_25:


//--------------------- .nv.callgraph             --------------------------
	.section	.nv.callgraph,"",@"SHT_CUDA_CALLGRAPH"
	.align	4
	.sectionentsize	8
	.align		4
        /*0000*/ 	.word	0x00000000
	.align		4
        /*0004*/ 	.word	0xffffffff
	.align		4
        /*0008*/ 	.word	0x00000000
	.align		4
        /*000c*/ 	.word	0xfffffffe
	.align		4
        /*0010*/ 	.word	0x00000000
	.align		4
        /*0014*/ 	.word	0xfffffffd
	.align		4
        /*0018*/ 	.word	0x00000000
	.align		4
        /*001c*/ 	.word	0xfffffffc


//--------------------- .text._Z15naiveGemmKerneliiiPKfS0_Pf --------------------------
	.section	.text._Z15naiveGemmKerneliiiPKfS0_Pf,"ax",@progbits
	.align	128
        .global         _Z15naiveGemmKerneliiiPKfS0_Pf
        .type           _Z15naiveGemmKerneliiiPKfS0_Pf,@function
        .size           _Z15naiveGemmKerneliiiPKfS0_Pf,(.L_x_5 - _Z15naiveGemmKerneliiiPKfS0_Pf)
        .other          _Z15naiveGemmKerneliiiPKfS0_Pf,@"STO_CUDA_ENTRY STV_DEFAULT"
_Z15naiveGemmKerneliiiPKfS0_Pf:
.text._Z15naiveGemmKerneliiiPKfS0_Pf:
[----:B------:R-:W-:Y:S01]  /*0000*/  LDC R1, c[0x0][0x37c] ;  /* 0x0000df00ff017b82 */ /* 0x000fe20000000800 */
[----:B------:R-:W0:Y:S07]  /*0010*/  S2R R8, SR_TID.Y ;  /* 0x0000000000087919 */ /* 0x000e2e0000002200 */
[----:B------:R-:W1:Y:S01]  /*0020*/  S2UR UR4, SR_CTAID.Y ;  /* 0x00000000000479c3 */ /* 0x000e620000002600 */
[----:B------:R-:W2:Y:S07]  /*0030*/  S2R R2, SR_TID.X ;  /* 0x0000000000027919 */ /* 0x000eae0000002100 */
[----:B------:R-:W2:Y:S01]  /*0040*/  LDC R3, c[0x0][0x360] ;  /* 0x0000d800ff037b82 */ /* 0x000ea20000000800 */
[----:B------:R-:W1:Y:S07]  /*0050*/  LDCU UR5, c[0x0][0x364] ;  /* 0x00006c80ff0577ac */ /* 0x000e6e0008000800 */
[----:B------:R-:W2:Y:S08]  /*0060*/  S2UR UR6, SR_CTAID.X ;  /* 0x00000000000679c3 */ /* 0x000eb00000002500 */
[----:B------:R-:W3:Y:S01]  /*0070*/  LDC.64 R4, c[0x0][0x380] ;  /* 0x0000e000ff047b82 */ /* 0x000ee20000000a00 */
[----:B-1----:R-:W-:-:S06]  /*0080*/  UIMAD UR4, UR4, UR5, URZ ;  /* 0x00000005040472a4 */ /* 0x002fcc000f8e02ff */
[----:B0-----:R-:W-:Y:S01]  /*0090*/  IADD3 R0, PT, PT, R8, UR4, RZ ;  /* 0x0000000408007c10 */ /* 0x001fe2000fffe0ff */
[----:B--2---:R-:W-:-:S03]  /*00a0*/  IMAD R3, R3, UR6, R2 ;  /* 0x0000000603037c24 */ /* 0x004fc6000f8e0202 */
[----:B---3--:R-:W-:-:S04]  /*00b0*/  ISETP.GE.U32.AND P0, PT, R0, R5, PT ;  /* 0x000000050000720c */ /* 0x008fc80003f06070 */
[----:B------:R-:W-:-:S13]  /*00c0*/  ISETP.GE.U32.OR P0, PT, R3, R4, P0 ;  /* 0x000000040300720c */ /* 0x000fda0000706470 */
[----:B------:R-:W-:Y:S05]  /*00d0*/  @P0 EXIT ;  /* 0x000000000000094d */ /* 0x000fea0003800000 */
[----:B------:R-:W0:Y:S01]  /*00e0*/  LDC R2, c[0x0][0x388] ;  /* 0x0000e200ff027b82 */ /* 0x000e220000000800 */
[----:B------:R-:W1:Y:S01]  /*00f0*/  LDCU.64 UR6, c[0x0][0x358] ;  /* 0x00006b00ff0677ac */ /* 0x000e620008000a00 */
[----:B------:R-:W-:Y:S01]  /*0100*/  HFMA2 R25, -RZ, RZ, 0, 0 ;  /* 0x00000000ff197431 */ /* 0x000fe200000001ff */
[----:B0-----:R-:W-:-:S13]  /*0110*/  ISETP.GE.AND P0, PT, R2, 0x1, PT ;  /* 0x000000010200780c */ /* 0x001fda0003f06270 */
[----:B-1----:R-:W-:Y:S05]  /*0120*/  @!P0 BRA `(.L_x_0) ;  /* 0x0000000800448947 */ /* 0x002fea0003800000 */
[C---:B------:R-:W-:Y:S02]  /*0130*/  ISETP.GE.U32.AND P1, PT, R2.reuse, 0x8, PT ;  /* 0x000000080200780c */ /* 0x040fe40003f26070 */
[----:B------:R-:W-:Y:S02]  /*0140*/  LOP3.LUT R6, R2, 0x7, RZ, 0xc0, !PT ;  /* 0x0000000702067812 */ /* 0x000fe400078ec0ff */
[----:B------:R-:W-:Y:S02]  /*0150*/  MOV R25, RZ ;  /* 0x000000ff00197202 */ /* 0x000fe40000000f00 */
[----:B------:R-:W-:Y:S02]  /*0160*/  ISETP.NE.AND P0, PT, R6, RZ, PT ;  /* 0x000000ff0600720c */ /* 0x000fe40003f05270 */
[----:B------:R-:W-:-:S05]  /*0170*/  MOV R7, RZ ;  /* 0x000000ff00077202 */ /* 0x000fca0000000f00 */
[----:B------:R-:W-:Y:S06]  /*0180*/  @!P1 BRA `(.L_x_1) ;  /* 0x0000000400249947 */ /* 0x000fec0003800000 */
[----:B------:R-:W-:Y:S01]  /*0190*/  LOP3.LUT R7, R2, 0x7ffffff8, RZ, 0xc0, !PT ;  /* 0x7ffffff802077812 */ /* 0x000fe200078ec0ff */
[C---:B------:R-:W-:Y:S01]  /*01a0*/  IMAD R10, R5.reuse, 0x3, R0 ;  /* 0x00000003050a7824 */ /* 0x040fe200078e0200 */
[C---:B------:R-:W-:Y:S01]  /*01b0*/  IADD3 R4, PT, PT, R5.reuse, UR4, R8 ;  /* 0x0000000405047c10 */ /* 0x040fe2000fffe008 */
[C-C-:B------:R-:W-:Y:S01]  /*01c0*/  IMAD R14, R5.reuse, 0x5, R0.reuse ;  /* 0x00000005050e7824 */ /* 0x140fe200078e0200 */
[CC--:B------:R-:W-:Y:S01]  /*01d0*/  LEA R8, R5.reuse, R0.reuse, 0x1 ;  /* 0x0000000005087211 */ /* 0x0c0fe200078e08ff */
[C-C-:B------:R-:W-:Y:S01]  /*01e0*/  IMAD R9, R5.reuse, 0x6, R0.reuse ;  /* 0x0000000605097824 */ /* 0x140fe200078e0200 */
[C---:B------:R-:W-:Y:S01]  /*01f0*/  LEA R12, R5.reuse, R0, 0x2 ;  /* 0x00000000050c7211 */ /* 0x040fe200078e10ff */
[----:B------:R-:W-:Y:S01]  /*0200*/  IMAD R11, R5, 0x7, R0 ;  /* 0x00000007050b7824 */ /* 0x000fe200078e0200 */
[----:B------:R-:W-:Y:S01]  /*0210*/  MOV R25, RZ ;  /* 0x000000ff00197202 */ /* 0x000fe20000000f00 */
[----:B------:R-:W-:Y:S01]  /*0220*/  IMAD R15, R3, R2, 0x3 ;  /* 0x00000003030f7424 */ /* 0x000fe200078e0202 */
[----:B------:R-:W-:-:S02]  /*0230*/  MOV R13, R0 ;  /* 0x00000000000d7202 */ /* 0x000fc40000000f00 */
[----:B------:R-:W-:-:S07]  /*0240*/  IADD3 R24, PT, PT, -R7, RZ, RZ ;  /* 0x000000ff07187210 */ /* 0x000fce0007ffe1ff */
.L_x_2:
[----:B------:R-:W0:Y:S01]  /*0250*/  LDC.64 R20, c[0x0][0x390] ;  /* 0x0000e400ff147b82 */ /* 0x000e220000000a00 */
[----:B------:R-:W-:-:S07]  /*0260*/  IADD3 R23, PT, PT, R15, -0x3, RZ ;  /* 0xfffffffd0f177810 */ /* 0x000fce0007ffe0ff */
[----:B------:R-:W1:Y:S01]  /*0270*/  LDC.64 R16, c[0x0][0x398] ;  /* 0x0000e600ff107b82 */ /* 0x000e620000000a00 */
[----:B0-----:R-:W-:-:S06]  /*0280*/  IMAD.WIDE.U32 R22, R23, 0x4, R20 ;  /* 0x0000000417167825 */ /* 0x001fcc00078e0014 */
[----:B------:R-:W2:Y:S01]  /*0290*/  LDG.E R22, desc[UR6][R22.64] ;  /* 0x0000000616167981 */ /* 0x000ea2000c1e1900 */
[----:B-1----:R-:W-:-:S06]  /*02a0*/  IMAD.WIDE.U32 R18, R13, 0x4, R16 ;  /* 0x000000040d127825 */ /* 0x002fcc00078e0010 */
[----:B------:R-:W2:Y:S01]  /*02b0*/  LDG.E R18, desc[UR6][R18.64] ;  /* 0x0000000612127981 */ /* 0x000ea2000c1e1900 */
[----:B------:R-:W-:Y:S01]  /*02c0*/  IADD3 R27, PT, PT, R15, -0x2, RZ ;  /* 0xfffffffe0f1b7810 */ /* 0x000fe20007ffe0ff */
[----:B------:R-:W-:-:S06]  /*02d0*/  IMAD.WIDE.U32 R28, R4, 0x4, R16 ;  /* 0x00000004041c7825 */ /* 0x000fcc00078e0010 */
[----:B------:R-:W3:Y:S01]  /*02e0*/  LDG.E R28, desc[UR6][R28.64] ;  /* 0x000000061c1c7981 */ /* 0x000ee2000c1e1900 */
[----:B--2---:R-:W-:Y:S01]  /*02f0*/  FFMA R25, R22, R18, R25 ;  /* 0x0000001216197223 */ /* 0x004fe20000000019 */
[----:B------:R-:W-:Y:S01]  /*0300*/  IMAD.WIDE.U32 R22, R27, 0x4, R20 ;  /* 0x000000041b167825 */ /* 0x000fe200078e0014 */
[----:B------:R-:W-:-:S05]  /*0310*/  IADD3 R27, PT, PT, R15, -0x1, RZ ;  /* 0xffffffff0f1b7810 */ /* 0x000fca0007ffe0ff */
[----:B------:R-:W-:Y:S01]  /*0320*/  IMAD.WIDE.U32 R26, R27, 0x4, R20 ;  /* 0x000000041b1a7825 */ /* 0x000fe200078e0014 */
[----:B------:R-:W3:Y:S04]  /*0330*/  LDG.E R22, desc[UR6][R22.64] ;  /* 0x0000000616167981 */ /* 0x000ee8000c1e1900 */
[----:B------:R0:W2:Y:S02]  /*0340*/  LDG.E R18, desc[UR6][R26.64] ;  /* 0x000000061a127981 */ /* 0x0000a4000c1e1900 */
[----:B0-----:R-:W-:-:S05]  /*0350*/  IMAD.WIDE.U32 R26, R8, 0x4, R16 ;  /* 0x00000004081a7825 */ /* 0x001fca00078e0010 */
[----:B------:R-:W2:Y:S01]  /*0360*/  LDG.E R19, desc[UR6][R26.64] ;  /* 0x000000061a137981 */ /* 0x000ea2000c1e1900 */
[----:B------:R-:W-:Y:S01]  /*0370*/  IADD3 R23, PT, PT, R15, 0x1, RZ ;  /* 0x000000010f177810 */ /* 0x000fe20007ffe0ff */
[----:B---3--:R-:W-:-:S04]  /*0380*/  FFMA R25, R22, R28, R25 ;  /* 0x0000001c16197223 */ /* 0x008fc80000000019 */
[----:B--2---:R-:W-:Y:S01]  /*0390*/  FFMA R25, R18, R19, R25 ;  /* 0x0000001312197223 */ /* 0x004fe20000000019 */
[----:B------:R-:W-:-:S05]  /*03a0*/  IMAD.WIDE.U32 R18, R15, 0x4, R20 ;  /* 0x000000040f127825 */ /* 0x000fca00078e0014 */
[----:B------:R0:W2:Y:S02]  /*03b0*/  LDG.E R28, desc[UR6][R18.64] ;  /* 0x00000006121c7981 */ /* 0x0000a4000c1e1900 */
[----:B0-----:R-:W-:-:S04]  /*03c0*/  IMAD.WIDE.U32 R18, R23, 0x4, R20 ;  /* 0x0000000417127825 */ /* 0x001fc800078e0014 */
[--C-:B------:R-:W-:Y:S02]  /*03d0*/  IMAD.WIDE.U32 R22, R10, 0x4, R16.reuse ;  /* 0x000000040a167825 */ /* 0x100fe400078e0010 */
[----:B------:R-:W3:Y:S04]  /*03e0*/  LDG.E R18, desc[UR6][R18.64] ;  /* 0x0000000612127981 */ /* 0x000ee8000c1e1900 */
[----:B------:R0:W2:Y:S02]  /*03f0*/  LDG.E R29, desc[UR6][R22.64] ;  /* 0x00000006161d7981 */ /* 0x0000a4000c1e1900 */
[----:B0-----:R-:W-:-:S05]  /*0400*/  IMAD.WIDE.U32 R22, R12, 0x4, R16 ;  /* 0x000000040c167825 */ /* 0x001fca00078e0010 */
[----:B------:R0:W3:Y:S01]  /*0410*/  LDG.E R26, desc[UR6][R22.64] ;  /* 0x00000006161a7981 */ /* 0x0000e2000c1e1900 */
[C---:B------:R-:W-:Y:S02]  /*0420*/  IADD3 R27, PT, PT, R15.reuse, 0x3, RZ ;  /* 0x000000030f1b7810 */ /* 0x040fe40007ffe0ff */
[C---:B0-----:R-:W-:Y:S01]  /*0430*/  IADD3 R23, PT, PT, R15.reuse, 0x4, RZ ;  /* 0x000000040f177810 */ /* 0x041fe20007ffe0ff */
[----:B--2---:R-:W-:Y:S01]  /*0440*/  FFMA R25, R28, R29, R25 ;  /* 0x0000001d1c197223 */ /* 0x004fe20000000019 */
[----:B------:R-:W-:-:S05]  /*0450*/  IADD3 R29, PT, PT, R15, 0x2, RZ ;  /* 0x000000020f1d7810 */ /* 0x000fca0007ffe0ff */
[----:B------:R-:W-:-:S06]  /*0460*/  IMAD.WIDE.U32 R28, R29, 0x4, R20 ;  /* 0x000000041d1c7825 */ /* 0x000fcc00078e0014 */
[----:B------:R-:W2:Y:S01]  /*0470*/  LDG.E R28, desc[UR6][R28.64] ;  /* 0x000000061c1c7981 */ /* 0x000ea2000c1e1900 */
[----:B---3--:R-:W-:Y:S01]  /*0480*/  FFMA R25, R18, R26, R25 ;  /* 0x0000001a12197223 */ /* 0x008fe20000000019 */
[----:B------:R-:W-:-:S04]  /*0490*/  IMAD.WIDE.U32 R18, R14, 0x4, R16 ;  /* 0x000000040e127825 */ /* 0x000fc800078e0010 */
[--C-:B------:R-:W-:Y:S02]  /*04a0*/  IMAD.WIDE.U32 R26, R27, 0x4, R20.reuse ;  /* 0x000000041b1a7825 */ /* 0x100fe400078e0014 */
[----:B------:R-:W2:Y:S02]  /*04b0*/  LDG.E R18, desc[UR6][R18.64] ;  /* 0x0000000612127981 */ /* 0x000ea4000c1e1900 */
[----:B------:R-:W-:Y:S02]  /*04c0*/  IMAD.WIDE.U32 R20, R23, 0x4, R20 ;  /* 0x0000000417147825 */ /* 0x000fe400078e0014 */
[----:B------:R-:W3:Y:S02]  /*04d0*/  LDG.E R26, desc[UR6][R26.64] ;  /* 0x000000061a1a7981 */ /* 0x000ee4000c1e1900 */
[--C-:B------:R-:W-:Y:S02]  /*04e0*/  IMAD.WIDE.U32 R22, R9, 0x4, R16.reuse ;  /* 0x0000000409167825 */ /* 0x100fe400078e0010 */
[----:B------:R-:W4:Y:S02]  /*04f0*/  LDG.E R20, desc[UR6][R20.64] ;  /* 0x0000000614147981 */ /* 0x000f24000c1e1900 */
[----:B------:R-:W-:-:S02]  /*0500*/  IMAD.WIDE.U32 R16, R11, 0x4, R16 ;  /* 0x000000040b107825 */ /* 0x000fc400078e0010 */
[----:B------:R-:W3:Y:S04]  /*0510*/  LDG.E R23, desc[UR6][R22.64] ;  /* 0x0000000616177981 */ /* 0x000ee8000c1e1900 */
[----:B------:R-:W4:Y:S01]  /*0520*/  LDG.E R16, desc[UR6][R16.64] ;  /* 0x0000000610107981 */ /* 0x000f22000c1e1900 */
[----:B------:R-:W-:-:S04]  /*0530*/  IADD3 R24, PT, PT, R24, 0x8, RZ ;  /* 0x0000000818187810 */ /* 0x000fc80007ffe0ff */
[----:B------:R-:W-:Y:S02]  /*0540*/  ISETP.NE.AND P1, PT, R24, RZ, PT ;  /* 0x000000ff1800720c */ /* 0x000fe40003f25270 */
[----:B------:R-:W-:Y:S02]  /*0550*/  IADD3 R15, PT, PT, R15, 0x8, RZ ;  /* 0x000000080f0f7810 */ /* 0x000fe40007ffe0ff */
[C---:B------:R-:W-:Y:S02]  /*0560*/  LEA R4, R5.reuse, R4, 0x3 ;  /* 0x0000000405047211 */ /* 0x040fe400078e18ff */
[C---:B------:R-:W-:Y:S02]  /*0570*/  LEA R8, R5.reuse, R8, 0x3 ;  /* 0x0000000805087211 */ /* 0x040fe400078e18ff */
[C---:B------:R-:W-:Y:S02]  /*0580*/  LEA R10, R5.reuse, R10, 0x3 ;  /* 0x0000000a050a7211 */ /* 0x040fe400078e18ff */
[----:B------:R-:W-:-:S02]  /*0590*/  LEA R12, R5, R12, 0x3 ;  /* 0x0000000c050c7211 */ /* 0x000fc400078e18ff */
[C---:B------:R-:W-:Y:S02]  /*05a0*/  LEA R14, R5.reuse, R14, 0x3 ;  /* 0x0000000e050e7211 */ /* 0x040fe400078e18ff */
[C---:B------:R-:W-:Y:S02]  /*05b0*/  LEA R9, R5.reuse, R9, 0x3 ;  /* 0x0000000905097211 */ /* 0x040fe400078e18ff */
[C---:B------:R-:W-:Y:S02]  /*05c0*/  LEA R11, R5.reuse, R11, 0x3 ;  /* 0x0000000b050b7211 */ /* 0x040fe400078e18ff */
[----:B------:R-:W-:Y:S01]  /*05d0*/  LEA R13, R5, R13, 0x3 ;  /* 0x0000000d050d7211 */ /* 0x000fe200078e18ff */
[----:B--2---:R-:W-:-:S04]  /*05e0*/  FFMA R25, R28, R18, R25 ;  /* 0x000000121c197223 */ /* 0x004fc80000000019 */
[----:B---3--:R-:W-:-:S04]  /*05f0*/  FFMA R25, R26, R23, R25 ;  /* 0x000000171a197223 */ /* 0x008fc80000000019 */
[----:B----4-:R-:W-:Y:S01]  /*0600*/  FFMA R25, R20, R16, R25 ;  /* 0x0000001014197223 */ /* 0x010fe20000000019 */
[----:B------:R-:W-:Y:S06]  /*0610*/  @P1 BRA `(.L_x_2) ;  /* 0xfffffffc000c1947 */ /* 0x000fec000383ffff */
.L_x_1:
[----:B------:R-:W-:Y:S05]  /*0620*/  @!P0 BRA `(.L_x_0) ;  /* 0x0000000400048947 */ /* 0x000fea0003800000 */
[----:B------:R-:W-:Y:S02]  /*0630*/  ISETP.GE.U32.AND P0, PT, R6, 0x4, PT ;  /* 0x000000040600780c */ /* 0x000fe40003f06070 */
[----:B------:R-:W-:-:S04]  /*0640*/  LOP3.LUT R24, R2, 0x3, RZ, 0xc0, !PT ;  /* 0x0000000302187812 */ /* 0x000fc800078ec0ff */
[----:B------:R-:W-:-:S07]  /*0650*/  ISETP.NE.AND P1, PT, R24, RZ, PT ;  /* 0x000000ff1800720c */ /* 0x000fce0003f25270 */
[----:B------:R-:W-:Y:S06]  /*0660*/  @!P0 BRA `(.L_x_3) ;  /* 0x00000000007c8947 */ /* 0x000fec0003800000 */
[----:B------:R-:W0:Y:S01]  /*0670*/  LDC.64 R8, c[0x0][0x398] ;  /* 0x0000e600ff087b82 */ /* 0x000e220000000a00 */
[----:B------:R-:W-:Y:S02]  /*0680*/  IMAD R13, R3, R2, R7 ;  /* 0x00000002030d7224 */ /* 0x000fe400078e0207 */
[----:B------:R-:W-:-:S03]  /*0690*/  IMAD R6, R7, R5, R0 ;  /* 0x0000000507067224 */ /* 0x000fc600078e0200 */
[C---:B------:R-:W-:Y:S02]  /*06a0*/  IADD3 R21, PT, PT, R13.reuse, 0x1, RZ ;  /* 0x000000010d157810 */ /* 0x040fe40007ffe0ff */
[----:B------:R-:W1:Y:S01]  /*06b0*/  LDC.64 R10, c[0x0][0x390] ;  /* 0x0000e400ff0a7b82 */ /* 0x000e620000000a00 */
[C---:B------:R-:W-:Y:S02]  /*06c0*/  IADD3 R15, PT, PT, R13.reuse, 0x2, RZ ;  /* 0x000000020d0f7810 */ /* 0x040fe40007ffe0ff */
[----:B------:R-:W-:Y:S01]  /*06d0*/  IADD3 R27, PT, PT, R13, 0x3, RZ ;  /* 0x000000030d1b7810 */ /* 0x000fe20007ffe0ff */
[C---:B0-----:R-:W-:Y:S01]  /*06e0*/  IMAD.WIDE.U32 R18, R6.reuse, 0x4, R8 ;  /* 0x0000000406127825 */ /* 0x041fe200078e0008 */
[----:B------:R-:W-:-:S04]  /*06f0*/  IADD3 R6, PT, PT, R6, R5, RZ ;  /* 0x0000000506067210 */ /* 0x000fc80007ffe0ff */
[CC--:B------:R-:W-:Y:S01]  /*0700*/  IADD3 R14, PT, PT, R6.reuse, R5.reuse, RZ ;  /* 0x00000005060e7210 */ /* 0x0c0fe20007ffe0ff */
[--C-:B-1----:R-:W-:Y:S01]  /*0710*/  IMAD.WIDE.U32 R22, R13, 0x4, R10.reuse ;  /* 0x000000040d167825 */ /* 0x102fe200078e000a */
[----:B------:R-:W2:Y:S03]  /*0720*/  LDG.E R18, desc[UR6][R18.64] ;  /* 0x0000000612127981 */ /* 0x000ea6000c1e1900 */
[----:B------:R-:W-:Y:S01]  /*0730*/  IMAD.WIDE.U32 R20, R21, 0x4, R10 ;  /* 0x0000000415147825 */ /* 0x000fe200078e000a */
[----:B------:R-:W2:Y:S03]  /*0740*/  LDG.E R4, desc[UR6][R22.64] ;  /* 0x0000000616047981 */ /* 0x000ea6000c1e1900 */
[----:B------:R-:W-:Y:S01]  /*0750*/  IMAD.WIDE.U32 R16, R6, 0x4, R8 ;  /* 0x0000000406107825 */ /* 0x000fe200078e0008 */
[----:B------:R-:W-:Y:S01]  /*0760*/  IADD3 R29, PT, PT, R14, R5, RZ ;  /* 0x000000050e1d7210 */ /* 0x000fe20007ffe0ff */
[----:B------:R-:W3:Y:S02]  /*0770*/  LDG.E R20, desc[UR6][R20.64] ;  /* 0x0000000614147981 */ /* 0x000ee4000c1e1900 */
[----:B------:R-:W-:-:S02]  /*0780*/  IMAD.WIDE.U32 R12, R15, 0x4, R10 ;  /* 0x000000040f0c7825 */ /* 0x000fc400078e000a */
[----:B------:R-:W3:Y:S02]  /*0790*/  LDG.E R17, desc[UR6][R16.64] ;  /* 0x0000000610117981 */ /* 0x000ee4000c1e1900 */
[----:B------:R-:W-:Y:S02]  /*07a0*/  IMAD.WIDE.U32 R14, R14, 0x4, R8 ;  /* 0x000000040e0e7825 */ /* 0x000fe400078e0008 */
[----:B------:R-:W4:Y:S02]  /*07b0*/  LDG.E R13, desc[UR6][R12.64] ;  /* 0x000000060c0d7981 */ /* 0x000f24000c1e1900 */
[----:B------:R-:W-:Y:S02]  /*07c0*/  IMAD.WIDE.U32 R10, R27, 0x4, R10 ;  /* 0x000000041b0a7825 */ /* 0x000fe400078e000a */
[----:B------:R-:W4:Y:S02]  /*07d0*/  LDG.E R14, desc[UR6][R14.64] ;  /* 0x000000060e0e7981 */ /* 0x000f24000c1e1900 */
[----:B------:R-:W-:-:S02]  /*07e0*/  IMAD.WIDE.U32 R8, R29, 0x4, R8 ;  /* 0x000000041d087825 */ /* 0x000fc400078e0008 */
[----:B------:R-:W5:Y:S04]  /*07f0*/  LDG.E R11, desc[UR6][R10.64] ;  /* 0x000000060a0b7981 */ /* 0x000f68000c1e1900 */
[----:B------:R-:W5:Y:S01]  /*0800*/  LDG.E R8, desc[UR6][R8.64] ;  /* 0x0000000608087981 */ /* 0x000f62000c1e1900 */
[----:B------:R-:W-:Y:S01]  /*0810*/  IADD3 R7, PT, PT, R7, 0x4, RZ ;  /* 0x0000000407077810 */ /* 0x000fe20007ffe0ff */
[----:B--2---:R-:W-:-:S04]  /*0820*/  FFMA R25, R4, R18, R25 ;  /* 0x0000001204197223 */ /* 0x004fc80000000019 */
[----:B---3--:R-:W-:-:S04]  /*0830*/  FFMA R20, R20, R17, R25 ;  /* 0x0000001114147223 */ /* 0x008fc80000000019 */
[----:B----4-:R-:W-:-:S04]  /*0840*/  FFMA R20, R13, R14, R20 ;  /* 0x0000000e0d147223 */ /* 0x010fc80000000014 */
[----:B-----5:R-:W-:-:S07]  /*0850*/  FFMA R25, R11, R8, R20 ;  /* 0x000000080b197223 */ /* 0x020fce0000000014 */
.L_x_3:
[----:B------:R-:W-:Y:S05]  /*0860*/  @!P1 BRA `(.L_x_0) ;  /* 0x0000000000749947 */ /* 0x000fea0003800000 */
[----:B------:R-:W0:Y:S01]  /*0870*/  LDC.64 R16, c[0x0][0x390] ;  /* 0x0000e400ff107b82 */ /* 0x000e220000000a00 */
[----:B------:R-:W-:Y:S02]  /*0880*/  ISETP.NE.AND P0, PT, R24, 0x1, PT ;  /* 0x000000011800780c */ /* 0x000fe40003f05270 */
[----:B------:R-:W-:-:S04]  /*0890*/  LOP3.LUT R4, R2, 0x1, RZ, 0xc0, !PT ;  /* 0x0000000102047812 */ /* 0x000fc800078ec0ff */
[----:B------:R-:W-:Y:S01]  /*08a0*/  ISETP.NE.U32.AND P1, PT, R4, 0x1, PT ;  /* 0x000000010400780c */ /* 0x000fe20003f25070 */
[----:B------:R-:W1:Y:S06]  /*08b0*/  LDC.64 R8, c[0x0][0x398] ;  /* 0x0000e600ff087b82 */ /* 0x000e6c0000000a00 */
[----:B------:R-:W-:Y:S02]  /*08c0*/  @P0 IMAD R15, R3, R2, R7 ;  /* 0x00000002030f0224 */ /* 0x000fe400078e0207 */
[----:B------:R-:W2:Y:S01]  /*08d0*/  LDC.64 R10, c[0x0][0x390] ;  /* 0x0000e400ff0a7b82 */ /* 0x000ea20000000a00 */
[C---:B------:R-:W-:Y:S01]  /*08e0*/  @P0 IMAD R14, R7.reuse, R5, R0 ;  /* 0x00000005070e0224 */ /* 0x040fe200078e0200 */
[----:B------:R-:W-:-:S02]  /*08f0*/  @P0 IADD3 R7, PT, PT, R7, 0x2, RZ ;  /* 0x0000000207070810 */ /* 0x000fc40007ffe0ff */
[C---:B------:R-:W-:Y:S02]  /*0900*/  @P0 IADD3 R21, PT, PT, R15.reuse, 0x1, RZ ;  /* 0x000000010f150810 */ /* 0x040fe40007ffe0ff */
[----:B------:R-:W-:Y:S02]  /*0910*/  @P0 IADD3 R23, PT, PT, R14, R5, RZ ;  /* 0x000000050e170210 */ /* 0x000fe40007ffe0ff */
[----:B------:R-:W3:Y:S01]  /*0920*/  LDC.64 R12, c[0x0][0x398] ;  /* 0x0000e600ff0c7b82 */ /* 0x000ee20000000a00 */
[----:B0-----:R-:W-:-:S04]  /*0930*/  @P0 IMAD.WIDE.U32 R18, R15, 0x4, R16 ;  /* 0x000000040f120825 */ /* 0x001fc800078e0010 */
[----:B------:R-:W-:Y:S01]  /*0940*/  @P0 IMAD.WIDE.U32 R16, R21, 0x4, R16 ;  /* 0x0000000415100825 */ /* 0x000fe200078e0010 */
[----:B------:R-:W4:Y:S03]  /*0950*/  @P0 LDG.E R4, desc[UR6][R18.64] ;  /* 0x0000000612040981 */ /* 0x000f26000c1e1900 */
[----:B-1----:R-:W-:Y:S02]  /*0960*/  @P0 IMAD.WIDE.U32 R14, R14, 0x4, R8 ;  /* 0x000000040e0e0825 */ /* 0x002fe400078e0008 */
[----:B------:R-:W5:Y:S02]  /*0970*/  @P0 LDG.E R17, desc[UR6][R16.64] ;  /* 0x0000000610110981 */ /* 0x000f64000c1e1900 */
[----:B------:R-:W-:Y:S02]  /*0980*/  @!P1 IMAD R21, R3, R2, R7 ;  /* 0x0000000203159224 */ /* 0x000fe400078e0207 */
[----:B------:R-:W-:Y:S01]  /*0990*/  @P0 IMAD.WIDE.U32 R8, R23, 0x4, R8 ;  /* 0x0000000417080825 */ /* 0x000fe200078e0008 */
[----:B------:R-:W4:Y:S03]  /*09a0*/  @P0 LDG.E R14, desc[UR6][R14.64] ;  /* 0x000000060e0e0981 */ /* 0x000f26000c1e1900 */
[----:B------:R-:W-:-:S02]  /*09b0*/  @!P1 IMAD R7, R7, R5, R0 ;  /* 0x0000000507079224 */ /* 0x000fc400078e0200 */
[----:B--2---:R-:W-:Y:S01]  /*09c0*/  @!P1 IMAD.WIDE.U32 R10, R21, 0x4, R10 ;  /* 0x00000004150a9825 */ /* 0x004fe200078e000a */
[----:B------:R-:W5:Y:S03]  /*09d0*/  @P0 LDG.E R8, desc[UR6][R8.64] ;  /* 0x0000000608080981 */ /* 0x000f66000c1e1900 */
[----:B---3--:R-:W-:Y:S02]  /*09e0*/  @!P1 IMAD.WIDE.U32 R12, R7, 0x4, R12 ;  /* 0x00000004070c9825 */ /* 0x008fe400078e000c */
[----:B------:R-:W2:Y:S04]  /*09f0*/  @!P1 LDG.E R10, desc[UR6][R10.64] ;  /* 0x000000060a0a9981 */ /* 0x000ea8000c1e1900 */
[----:B------:R-:W2:Y:S01]  /*0a00*/  @!P1 LDG.E R12, desc[UR6][R12.64] ;  /* 0x000000060c0c9981 */ /* 0x000ea2000c1e1900 */
[----:B----4-:R-:W-:-:S04]  /*0a10*/  @P0 FFMA R4, R4, R14, R25 ;  /* 0x0000000e04040223 */ /* 0x010fc80000000019 */
[----:B-----5:R-:W-:-:S04]  /*0a20*/  @P0 FFMA R25, R17, R8, R4 ;  /* 0x0000000811190223 */ /* 0x020fc80000000004 */
[----:B--2---:R-:W-:-:S07]  /*0a30*/  @!P1 FFMA R25, R10, R12, R25 ;  /* 0x0000000c0a199223 */ /* 0x004fce0000000019 */
.L_x_0:
[----:B------:R-:W0:Y:S01]  /*0a40*/  LDC.64 R6, c[0x0][0x3a0] ;  /* 0x0000e800ff067b82 */ /* 0x000e220000000a00 */
[----:B------:R-:W-:-:S04]  /*0a50*/  IMAD R3, R3, R5, R0 ;  /* 0x0000000503037224 */ /* 0x000fc800078e0200 */
[----:B0-----:R-:W-:-:S05]  /*0a60*/  IMAD.WIDE.U32 R2, R3, 0x4, R6 ;  /* 0x0000000403027825 */ /* 0x001fca00078e0006 */
[----:B------:R-:W-:Y:S01]  /*0a70*/  STG.E desc[UR6][R2.64], R25 ;  /* 0x0000001902007986 */ /* 0x000fe2000c101906 */
[----:B------:R-:W-:Y:S05]  /*0a80*/  EXIT ;  /* 0x000000000000794d */ /* 0x000fea0003800000 */
.L_x_4:
[----:B------:R-:W-:-:S00]  /*0a90*/  BRA `(.L_x_4) ;  /* 0xfffffffc00fc7947 */ /* 0x000fc0000383ffff */
[----:B------:R-:W-:-:S00]  /*0aa0*/  NOP ;  /* 0x0000000000007918 */ /* 0x000fc00000000000 */
        /* <DEDUP_REMOVED lines=13> */
.L_x_5:


//--------------------- .nv.shared.reserved.0     --------------------------
	.section	.nv.shared.reserved.0,"aw",@nobits
	.weak		__nv_reservedSMEM_offset_0_alias
	.size		__nv_reservedSMEM_offset_0_alias, 0, 64
	.other		__nv_reservedSMEM_offset_0_alias,@"STO_CUDA_RESERVED_SHARED STV_DEFAULT"
__nv_reservedSMEM_offset_0_alias:
	.zero		0
	.zero		64


//--------------------- .nv.constant0._Z15naiveGemmKerneliiiPKfS0_Pf --------------------------
	.section	.nv.constant0._Z15naiveGemmKerneliiiPKfS0_Pf,"a",@progbits
	.sectionflags	@""
	.align	4
.nv.constant0._Z15naiveGemmKerneliiiPKfS0_Pf:
	.zero		936


//--------------------- SYMBOLS --------------------------

	.type		.nv.reservedSmem.offset0,@object
	.size		.nv.reservedSmem.offset0,0x4
